//
// Generated by NVIDIA NVVM Compiler
//
// Compiler Build ID: CL-36424714
// Cuda compilation tools, release 13.0, V13.0.88
// Based on NVVM 20.0.0
//

.version 9.0
.target sm_100
.address_size 64

	// .globl	_Z21convolution_1d_kernelPKfS0_Pfii
.const .align 4 .b8 kernel_const[8192];
.extern .shared .align 16 .b8 shared_input[];

.visible .entry _Z21convolution_1d_kernelPKfS0_Pfii(
	.param .u64 .ptr .align 1 _Z21convolution_1d_kernelPKfS0_Pfii_param_0,
	.param .u64 .ptr .align 1 _Z21convolution_1d_kernelPKfS0_Pfii_param_1,
	.param .u64 .ptr .align 1 _Z21convolution_1d_kernelPKfS0_Pfii_param_2,
	.param .u32 _Z21convolution_1d_kernelPKfS0_Pfii_param_3,
	.param .u32 _Z21convolution_1d_kernelPKfS0_Pfii_param_4
)
{
	.reg .pred 	%p<14>;
	.reg .b32 	%r<61>;
	.reg .b32 	%f<113>;
	.reg .b64 	%rd<24>;

	ld.param.u64 	%rd9, [_Z21convolution_1d_kernelPKfS0_Pfii_param_0];
	ld.param.u64 	%rd11, [_Z21convolution_1d_kernelPKfS0_Pfii_param_1];
	ld.param.u64 	%rd10, [_Z21convolution_1d_kernelPKfS0_Pfii_param_2];
	ld.param.u32 	%r30, [_Z21convolution_1d_kernelPKfS0_Pfii_param_3];
	ld.param.u32 	%r31, [_Z21convolution_1d_kernelPKfS0_Pfii_param_4];
	cvta.to.global.u64 	%rd1, %rd11;
	mov.u32 	%r1, %ntid.x;
	mov.u32 	%r32, %ctaid.x;
	mul.lo.s32 	%r2, %r1, %r32;
	mov.u32 	%r3, %tid.x;
	add.s32 	%r4, %r2, %r3;
	add.s32 	%r33, %r1, %r31;
	add.s32 	%r5, %r33, -1;
	setp.ge.s32 	%p1, %r3, %r5;
	@%p1 bra 	$L__BB0_5;
	cvta.to.global.u64 	%rd2, %rd9;
	mov.u32 	%r53, %r3;
$L__BB0_2:
	add.s32 	%r7, %r53, %r2;
	setp.ge.s32 	%p2, %r7, %r30;
	@%p2 bra 	$L__BB0_4;
	mul.wide.s32 	%rd12, %r7, 4;
	add.s64 	%rd13, %rd2, %rd12;
	ld.global.nc.f32 	%f14, [%rd13];
	shl.b32 	%r34, %r53, 2;
	mov.u32 	%r35, shared_input;
	add.s32 	%r36, %r35, %r34;
	st.shared.f32 	[%r36], %f14;
$L__BB0_4:
	add.s32 	%r53, %r53, %r1;
	setp.lt.s32 	%p3, %r53, %r5;
	@%p3 bra 	$L__BB0_2;
$L__BB0_5:
	bar.sync 	0;
	sub.s32 	%r37, %r30, %r31;
	setp.gt.s32 	%p4, %r4, %r37;
	@%p4 bra 	$L__BB0_20;
	setp.lt.s32 	%p5, %r31, 1;
	mov.f32 	%f112, 0f00000000;
	@%p5 bra 	$L__BB0_19;
	and.b32  	%r9, %r31, 15;
	setp.lt.u32 	%p6, %r31, 16;
	mov.f32 	%f112, 0f00000000;
	mov.b32 	%r57, 0;
	@%p6 bra 	$L__BB0_10;
	and.b32  	%r57, %r31, 2147483632;
	neg.s32 	%r55, %r57;
	shl.b32 	%r39, %r3, 2;
	mov.u32 	%r40, shared_input;
	add.s32 	%r41, %r39, %r40;
	add.s32 	%r54, %r41, 32;
	add.s64 	%rd22, %rd1, 32;
	mov.f32 	%f112, 0f00000000;
$L__BB0_9:
	.pragma "nounroll";
	ld.shared.f32 	%f19, [%r54+-32];
	ld.global.nc.f32 	%f20, [%rd22+-32];
	fma.rn.f32 	%f21, %f19, %f20, %f112;
	ld.shared.f32 	%f22, [%r54+-28];
	ld.global.nc.f32 	%f23, [%rd22+-28];
	fma.rn.f32 	%f24, %f22, %f23, %f21;
	ld.shared.f32 	%f25, [%r54+-24];
	ld.global.nc.f32 	%f26, [%rd22+-24];
	fma.rn.f32 	%f27, %f25, %f26, %f24;
	ld.shared.f32 	%f28, [%r54+-20];
	ld.global.nc.f32 	%f29, [%rd22+-20];
	fma.rn.f32 	%f30, %f28, %f29, %f27;
	ld.shared.f32 	%f31, [%r54+-16];
	ld.global.nc.f32 	%f32, [%rd22+-16];
	fma.rn.f32 	%f33, %f31, %f32, %f30;
	ld.shared.f32 	%f34, [%r54+-12];
	ld.global.nc.f32 	%f35, [%rd22+-12];
	fma.rn.f32 	%f36, %f34, %f35, %f33;
	ld.shared.f32 	%f37, [%r54+-8];
	ld.global.nc.f32 	%f38, [%rd22+-8];
	fma.rn.f32 	%f39, %f37, %f38, %f36;
	ld.shared.f32 	%f40, [%r54+-4];
	ld.global.nc.f32 	%f41, [%rd22+-4];
	fma.rn.f32 	%f42, %f40, %f41, %f39;
	ld.shared.f32 	%f43, [%r54];
	ld.global.nc.f32 	%f44, [%rd22];
	fma.rn.f32 	%f45, %f43, %f44, %f42;
	ld.shared.f32 	%f46, [%r54+4];
	ld.global.nc.f32 	%f47, [%rd22+4];
	fma.rn.f32 	%f48, %f46, %f47, %f45;
	ld.shared.f32 	%f49, [%r54+8];
	ld.global.nc.f32 	%f50, [%rd22+8];
	fma.rn.f32 	%f51, %f49, %f50, %f48;
	ld.shared.f32 	%f52, [%r54+12];
	ld.global.nc.f32 	%f53, [%rd22+12];
	fma.rn.f32 	%f54, %f52, %f53, %f51;
	ld.shared.f32 	%f55, [%r54+16];
	ld.global.nc.f32 	%f56, [%rd22+16];
	fma.rn.f32 	%f57, %f55, %f56, %f54;
	ld.shared.f32 	%f58, [%r54+20];
	ld.global.nc.f32 	%f59, [%rd22+20];
	fma.rn.f32 	%f60, %f58, %f59, %f57;
	ld.shared.f32 	%f61, [%r54+24];
	ld.global.nc.f32 	%f62, [%rd22+24];
	fma.rn.f32 	%f63, %f61, %f62, %f60;
	ld.shared.f32 	%f64, [%r54+28];
	ld.global.nc.f32 	%f65, [%rd22+28];
	fma.rn.f32 	%f112, %f64, %f65, %f63;
	add.s32 	%r55, %r55, 16;
	add.s32 	%r54, %r54, 64;
	add.s64 	%rd22, %rd22, 64;
	setp.ne.s32 	%p7, %r55, 0;
	@%p7 bra 	$L__BB0_9;
$L__BB0_10:
	setp.eq.s32 	%p8, %r9, 0;
	@%p8 bra 	$L__BB0_19;
	and.b32  	%r18, %r31, 7;
	setp.lt.u32 	%p9, %r9, 8;
	@%p9 bra 	$L__BB0_13;
	add.s32 	%r42, %r57, %r3;
	shl.b32 	%r43, %r42, 2;
	mov.u32 	%r44, shared_input;
	add.s32 	%r45, %r44, %r43;
	ld.shared.f32 	%f67, [%r45];
	mul.wide.u32 	%rd14, %r57, 4;
	add.s64 	%rd15, %rd1, %rd14;
	ld.global.nc.f32 	%f68, [%rd15];
	fma.rn.f32 	%f69, %f67, %f68, %f112;
	ld.shared.f32 	%f70, [%r45+4];
	ld.global.nc.f32 	%f71, [%rd15+4];
	fma.rn.f32 	%f72, %f70, %f71, %f69;
	ld.shared.f32 	%f73, [%r45+8];
	ld.global.nc.f32 	%f74, [%rd15+8];
	fma.rn.f32 	%f75, %f73, %f74, %f72;
	ld.shared.f32 	%f76, [%r45+12];
	ld.global.nc.f32 	%f77, [%rd15+12];
	fma.rn.f32 	%f78, %f76, %f77, %f75;
	ld.shared.f32 	%f79, [%r45+16];
	ld.global.nc.f32 	%f80, [%rd15+16];
	fma.rn.f32 	%f81, %f79, %f80, %f78;
	ld.shared.f32 	%f82, [%r45+20];
	ld.global.nc.f32 	%f83, [%rd15+20];
	fma.rn.f32 	%f84, %f82, %f83, %f81;
	ld.shared.f32 	%f85, [%r45+24];
	ld.global.nc.f32 	%f86, [%rd15+24];
	fma.rn.f32 	%f87, %f85, %f86, %f84;
	ld.shared.f32 	%f88, [%r45+28];
	ld.global.nc.f32 	%f89, [%rd15+28];
	fma.rn.f32 	%f112, %f88, %f89, %f87;
	add.s32 	%r57, %r57, 8;
$L__BB0_13:
	setp.eq.s32 	%p10, %r18, 0;
	@%p10 bra 	$L__BB0_19;
	and.b32  	%r21, %r31, 3;
	setp.lt.u32 	%p11, %r18, 4;
	@%p11 bra 	$L__BB0_16;
	add.s32 	%r46, %r57, %r3;
	shl.b32 	%r47, %r46, 2;
	mov.u32 	%r48, shared_input;
	add.s32 	%r49, %r48, %r47;
	ld.shared.f32 	%f91, [%r49];
	mul.wide.u32 	%rd16, %r57, 4;
	add.s64 	%rd17, %rd1, %rd16;
	ld.global.nc.f32 	%f92, [%rd17];
	fma.rn.f32 	%f93, %f91, %f92, %f112;
	ld.shared.f32 	%f94, [%r49+4];
	ld.global.nc.f32 	%f95, [%rd17+4];
	fma.rn.f32 	%f96, %f94, %f95, %f93;
	ld.shared.f32 	%f97, [%r49+8];
	ld.global.nc.f32 	%f98, [%rd17+8];
	fma.rn.f32 	%f99, %f97, %f98, %f96;
	ld.shared.f32 	%f100, [%r49+12];
	ld.global.nc.f32 	%f101, [%rd17+12];
	fma.rn.f32 	%f112, %f100, %f101, %f99;
	add.s32 	%r57, %r57, 4;
$L__BB0_16:
	setp.eq.s32 	%p12, %r21, 0;
	@%p12 bra 	$L__BB0_19;
	mul.wide.u32 	%rd18, %r57, 4;
	add.s64 	%rd23, %rd1, %rd18;
	add.s32 	%r50, %r3, %r57;
	shl.b32 	%r51, %r50, 2;
	mov.u32 	%r52, shared_input;
	add.s32 	%r60, %r52, %r51;
	neg.s32 	%r59, %r21;
$L__BB0_18:
	.pragma "nounroll";
	ld.shared.f32 	%f102, [%r60];
	ld.global.nc.f32 	%f103, [%rd23];
	fma.rn.f32 	%f112, %f102, %f103, %f112;
	add.s64 	%rd23, %rd23, 4;
	add.s32 	%r60, %r60, 4;
	add.s32 	%r59, %r59, 1;
	setp.ne.s32 	%p13, %r59, 0;
	@%p13 bra 	$L__BB0_18;
$L__BB0_19:
	cvta.to.global.u64 	%rd19, %rd10;
	mul.wide.s32 	%rd20, %r4, 4;
	add.s64 	%rd21, %rd19, %rd20;
	st.global.f32 	[%rd21], %f112;
$L__BB0_20:
	ret;

}


// ===== COMPILED SASS (sm_100) =====

	.target	sm_100

	.elftype	@"ET_EXEC"


//--------------------- .note.nv.tkinfo           --------------------------
	.section	.note.nv.tkinfo,"",@"SHT_NOTE"
	.sectionflags	@"SHF_NOTE_NV_TKINFO"
	.tkinfo
        /*0018*/ 	.word	0x00000002
        /*0030*/ 	.string	""
        /*0030*/ 	.string	"ptxas"
        /*0030*/ 	.string	"Cuda compilation tools, release 13.0, V13.0.88"
        /*0030*/ 	.string	"Build cuda_13.0.r13.0/compiler.36424714_0"
        /*0030*/ 	.string	"-arch sm_100 -m 64 "



//--------------------- .note.nv.cuinfo           --------------------------
	.section	.note.nv.cuinfo,"",@"SHT_NOTE"
	.sectionflags	@"SHF_NOTE_NV_CUINFO"
        /*0018*/ 	.short	0x0002
        /*001a*/ 	.short	0x0064
        /*001c*/ 	.short	0x0082
	.zero		2


//--------------------- .nv.info                  --------------------------
	.section	.nv.info,"",@"SHT_CUDA_INFO"
	.align	4


	//----- nvinfo : EIATTR_REGCOUNT
	.align		4
        /*0000*/ 	.byte	0x04, 0x2f
        /*0002*/ 	.short	(.L_2 - .L_1)
	.align		4
.L_1:
        /*0004*/ 	.word	index@(_Z21convolution_1d_kernelPKfS0_Pfii)
        /*0008*/ 	.word	0x00000020


	//----- nvinfo : EIATTR_FRAME_SIZE
	.align		4
.L_2:
        /*000c*/ 	.byte	0x04, 0x11
        /*000e*/ 	.short	(.L_4 - .L_3)
	.align		4
.L_3:
        /*0010*/ 	.word	index@(_Z21convolution_1d_kernelPKfS0_Pfii)
        /*0014*/ 	.word	0x00000000


	//----- nvinfo : EIATTR_MIN_STACK_SIZE
	.align		4
.L_4:
        /*0018*/ 	.byte	0x04, 0x12
        /*001a*/ 	.short	(.L_6 - .L_5)
	.align		4
.L_5:
        /*001c*/ 	.word	index@(_Z21convolution_1d_kernelPKfS0_Pfii)
        /*0020*/ 	.word	0x00000000
.L_6:


//--------------------- .nv.compat                --------------------------
	.section	.nv.compat,"",@"SHT_CUDA_COMPAT_INFO"
	.align	4
        /*0000*/ 	.byte	0x02, 0x09, 0x00, 0x00, 0x02, 0x02, 0x01, 0x00, 0x02, 0x05, 0x05, 0x00, 0x03, 0x07, 0x01, 0x01
        /*0010*/ 	.byte	0x02, 0x03, 0x00, 0x00, 0x02, 0x06, 0x01, 0x00, 0x04, 0x0b, 0x08, 0x00, 0x09, 0x00, 0x00, 0x00
        /*0020*/ 	.byte	0x00, 0x00, 0x00, 0x00


//--------------------- .nv.info._Z21convolution_1d_kernelPKfS0_Pfii --------------------------
	.section	.nv.info._Z21convolution_1d_kernelPKfS0_Pfii,"",@"SHT_CUDA_INFO"
	.sectionflags	@""
	.align	4


	//----- nvinfo : EIATTR_CUDA_API_VERSION
	.align		4
        /*0000*/ 	.byte	0x04, 0x37
        /*0002*/ 	.short	(.L_8 - .L_7)
.L_7:
        /*0004*/ 	.word	0x00000082


	//----- nvinfo : EIATTR_KPARAM_INFO
	.align		4
.L_8:
        /*0008*/ 	.byte	0x04, 0x17
        /*000a*/ 	.short	(.L_10 - .L_9)
.L_9:
        /*000c*/ 	.word	0x00000000
        /*0010*/ 	.short	0x0004
        /*0012*/ 	.short	0x001c
        /*0014*/ 	.byte	0x00, 0xf0, 0x11, 0x00


	//----- nvinfo : EIATTR_KPARAM_INFO
	.align		4
.L_10:
        /*0018*/ 	.byte	0x04, 0x17
        /*001a*/ 	.short	(.L_12 - .L_11)
.L_11:
        /*001c*/ 	.word	0x00000000
        /*0020*/ 	.short	0x0003
        /*0022*/ 	.short	0x0018
        /*0024*/ 	.byte	0x00, 0xf0, 0x11, 0x00


	//----- nvinfo : EIATTR_KPARAM_INFO
	.align		4
.L_12:
        /*0028*/ 	.byte	0x04, 0x17
        /*002a*/ 	.short	(.L_14 - .L_13)
.L_13:
        /*002c*/ 	.word	0x00000000
        /*0030*/ 	.short	0x0002
        /*0032*/ 	.short	0x0010
        /*0034*/ 	.byte	0x00, 0xf5, 0x21, 0x00


	//----- nvinfo : EIATTR_KPARAM_INFO
	.align		4
.L_14:
        /*0038*/ 	.byte	0x04, 0x17
        /*003a*/ 	.short	(.L_16 - .L_15)
.L_15:
        /*003c*/ 	.word	0x00000000
        /*0040*/ 	.short	0x0001
        /*0042*/ 	.short	0x0008
        /*0044*/ 	.byte	0x00, 0xf5, 0x21, 0x00


	//----- nvinfo : EIATTR_KPARAM_INFO
	.align		4
.L_16:
        /*0048*/ 	.byte	0x04, 0x17
        /*004a*/ 	.short	(.L_18 - .L_17)
.L_17:
        /*004c*/ 	.word	0x00000000
        /*0050*/ 	.short	0x0000
        /*0052*/ 	.short	0x0000
        /*0054*/ 	.byte	0x00, 0xf5, 0x21, 0x00


	//----- nvinfo : EIATTR_SPARSE_MMA_MASK
	.align		4
.L_18:
        /*0058*/ 	.byte	0x03, 0x50
        /*005a*/ 	.short	0x0000


	//----- nvinfo : EIATTR_MAXREG_COUNT
	.align		4
        /*005c*/ 	.byte	0x03, 0x1b
        /*005e*/ 	.short	0x00ff


	//----- nvinfo : EIATTR_NUM_BARRIERS
	.align		4
        /*0060*/ 	.byte	0x02, 0x4c
        /*0062*/ 	.byte	0x01
	.zero		1


	//----- nvinfo : EIATTR_MERCURY_ISA_VERSION
	.align		4
        /*0064*/ 	.byte	0x03, 0x5f
        /*0066*/ 	.short	0x0101


	//----- nvinfo : EIATTR_VRC_CTA_INIT_COUNT
	.align		4
        /*0068*/ 	.byte	0x02, 0x4a
	.zero		1
	.zero		1


	//----- nvinfo : EIATTR_EXIT_INSTR_OFFSETS
	.align		4
        /*006c*/ 	.byte	0x04, 0x1c
        /*006e*/ 	.short	(.L_20 - .L_19)


	//   ....[0]....
.L_19:
        /*0070*/ 	.word	0x00000230


	//   ....[1]....
        /*0074*/ 	.word	0x00000c60


	//----- nvinfo : EIATTR_CRS_STACK_SIZE
	.align		4
.L_20:
        /*0078*/ 	.byte	0x04, 0x1e
        /*007a*/ 	.short	(.L_22 - .L_21)
.L_21:
        /*007c*/ 	.word	0x00000000


	//----- nvinfo : EIATTR_CBANK_PARAM_SIZE
	.align		4
.L_22:
        /*0080*/ 	.byte	0x03, 0x19
        /*0082*/ 	.short	0x0020


	//----- nvinfo : EIATTR_PARAM_CBANK
	.align		4
        /*0084*/ 	.byte	0x04, 0x0a
        /*0086*/ 	.short	(.L_24 - .L_23)
	.align		4
.L_23:
        /*0088*/ 	.word	index@(.nv.constant0._Z21convolution_1d_kernelPKfS0_Pfii)
        /*008c*/ 	.short	0x0380
        /*008e*/ 	.short	0x0020


	//----- nvinfo : EIATTR_SW_WAR
	.align		4
.L_24:
        /*0090*/ 	.byte	0x04, 0x36
        /*0092*/ 	.short	(.L_26 - .L_25)
.L_25:
        /*0094*/ 	.word	0x00000008
.L_26:


//--------------------- .nv.callgraph             --------------------------
	.section	.nv.callgraph,"",@"SHT_CUDA_CALLGRAPH"
	.align	4
	.sectionentsize	8
	.align		4
        /*0000*/ 	.word	0x00000000
	.align		4
        /*0004*/ 	.word	0xffffffff
	.align		4
        /*0008*/ 	.word	0x00000000
	.align		4
        /*000c*/ 	.word	0xfffffffe
	.align		4
        /*0010*/ 	.word	0x00000000
	.align		4
        /*0014*/ 	.word	0xfffffffd
	.align		4
        /*0018*/ 	.word	0x00000000
	.align		4
        /*001c*/ 	.word	0xfffffffc


//--------------------- .nv.constant3             --------------------------
	.section	.nv.constant3,"a",@progbits
	.align	4
.nv.constant3:
	.type		kernel_const,@object
	.size		kernel_const,(.L_0 - kernel_const)
kernel_const:
	.zero		8192
.L_0:


//--------------------- .text._Z21convolution_1d_kernelPKfS0_Pfii --------------------------
	.section	.text._Z21convolution_1d_kernelPKfS0_Pfii,"ax",@progbits
	.align	128
        .global         _Z21convolution_1d_kernelPKfS0_Pfii
        .type           _Z21convolution_1d_kernelPKfS0_Pfii,@function
        .size           _Z21convolution_1d_kernelPKfS0_Pfii,(.L_x_12 - _Z21convolution_1d_kernelPKfS0_Pfii)
        .other          _Z21convolution_1d_kernelPKfS0_Pfii,@"STO_CUDA_ENTRY STV_DEFAULT"
_Z21convolution_1d_kernelPKfS0_Pfii:
.text._Z21convolution_1d_kernelPKfS0_Pfii:
[----:B------:R-:W-:Y:S01]  /*0000*/  LDC R1, c[0x0][0x37c] ;  /* 0x0000df00ff017b82 */ /* 0x000fe20000000800 */
[----:B------:R-:W0:Y:S01]  /*0010*/  S2R R0, SR_TID.X ;  /* 0x0000000000007919 */ /* 0x000e220000002100 */
[----:B------:R-:W1:Y:S06]  /*0020*/  LDCU UR8, c[0x0][0x360] ;  /* 0x00006c00ff0877ac */ /* 0x000e6c0008000800 */
[----:B------:R-:W2:Y:S01]  /*0030*/  S2UR UR4, SR_CTAID.X ;  /* 0x00000000000479c3 */ /* 0x000ea20000002500 */
[----:B------:R-:W-:Y:S01]  /*0040*/  BSSY.RECONVERGENT B0, `(.L_x_0) ;  /* 0x000001a000007945 */ /* 0x000fe20003800200 */
[----:B------:R-:W1:Y:S01]  /*0050*/  LDCU UR5, c[0x0][0x39c] ;  /* 0x00007380ff0577ac */ /* 0x000e620008000800 */
[----:B------:R-:W3:Y:S01]  /*0060*/  LDCU.64 UR12, c[0x0][0x358] ;  /* 0x00006b00ff0c77ac */ /* 0x000ee20008000a00 */
[----:B-1----:R-:W-:-:S02]  /*0070*/  UIADD3 UR5, UPT, UPT, UR8, -0x1, UR5 ;  /* 0xffffffff08057890 */ /* 0x002fc4000fffe005 */
[----:B--2---:R-:W-:-:S04]  /*0080*/  UIMAD UR4, UR8, UR4, URZ ;  /* 0x00000004080472a4 */ /* 0x004fc8000f8e02ff */
[C---:B0-----:R-:W-:Y:S02]  /*0090*/  ISETP.GE.AND P0, PT, R0.reuse, UR5, PT ;  /* 0x0000000500007c0c */ /* 0x041fe4000bf06270 */
[----:B------:R-:W-:-:S11]  /*00a0*/  IADD3 R4, PT, PT, R0, UR4, RZ ;  /* 0x0000000400047c10 */ /* 0x000fd6000fffe0ff */
[----:B---3--:R-:W-:Y:S05]  /*00b0*/  @P0 BRA `(.L_x_1) ;  /* 0x0000000000480947 */ /* 0x008fea0003800000 */
[----:B------:R-:W0:Y:S01]  /*00c0*/  LDC R8, c[0x0][0x398] ;  /* 0x0000e600ff087b82 */ /* 0x000e220000000800 */
[----:B------:R-:W-:-:S07]  /*00d0*/  MOV R5, R0 ;  /* 0x0000000000057202 */ /* 0x000fce0000000f00 */
[----:B------:R-:W1:Y:S02]  /*00e0*/  LDC.64 R6, c[0x0][0x380] ;  /* 0x0000e000ff067b82 */ /* 0x000e640000000a00 */
.L_x_4:
[----:B------:R-:W-:Y:S01]  /*00f0*/  IADD3 R3, PT, PT, R5, UR4, RZ ;  /* 0x0000000405037c10 */ /* 0x000fe2000fffe0ff */
[----:B------:R-:W-:Y:S03]  /*0100*/  BSSY.RECONVERGENT B1, `(.L_x_2) ;  /* 0x000000a000017945 */ /* 0x000fe60003800200 */
[----:B0-----:R-:W-:-:S13]  /*0110*/  ISETP.GE.AND P0, PT, R3, R8, PT ;  /* 0x000000080300720c */ /* 0x001fda0003f06270 */
[----:B------:R-:W-:Y:S05]  /*0120*/  @P0 BRA `(.L_x_3) ;  /* 0x00000000001c0947 */ /* 0x000fea0003800000 */
[----:B-1----:R-:W-:-:S06]  /*0130*/  IMAD.WIDE R2, R3, 0x4, R6 ;  /* 0x0000000403027825 */ /* 0x002fcc00078e0206 */
[----:B------:R-:W2:Y:S01]  /*0140*/  LDG.E.CONSTANT R2, desc[UR12][R2.64] ;  /* 0x0000000c02027981 */ /* 0x000ea2000c1e9900 */
[----:B------:R-:W0:Y:S01]  /*0150*/  S2UR UR7, SR_CgaCtaId ;  /* 0x00000000000779c3 */ /* 0x000e220000008800 */
[----:B------:R-:W-:Y:S02]  /*0160*/  UMOV UR6, 0x400 ;  /* 0x0000040000067882 */ /* 0x000fe40000000000 */
[----:B0-----:R-:W-:-:S06]  /*0170*/  ULEA UR6, UR7, UR6, 0x18 ;  /* 0x0000000607067291 */ /* 0x001fcc000f8ec0ff */
[----:B------:R-:W-:-:S05]  /*0180*/  LEA R9, R5, UR6, 0x2 ;  /* 0x0000000605097c11 */ /* 0x000fca000f8e10ff */
[----:B--2---:R0:W-:Y:S02]  /*0190*/  STS [R9], R2 ;  /* 0x0000000209007388 */ /* 0x0041e40000000800 */
.L_x_3:
[----:B------:R-:W-:Y:S05]  /*01a0*/  BSYNC.RECONVERGENT B1 ;  /* 0x0000000000017941 */ /* 0x000fea0003800200 */
.L_x_2:
[----:B------:R-:W-:-:S04]  /*01b0*/  IADD3 R5, PT, PT, R5, UR8, RZ ;  /* 0x0000000805057c10 */ /* 0x000fc8000fffe0ff */
[----:B------:R-:W-:-:S13]  /*01c0*/  ISETP.GE.AND P0, PT, R5, UR5, PT ;  /* 0x0000000505007c0c */ /* 0x000fda000bf06270 */
[----:B------:R-:W-:Y:S05]  /*01d0*/  @!P0 BRA `(.L_x_4) ;  /* 0xfffffffc00c48947 */ /* 0x000fea000383ffff */
.L_x_1:
[----:B------:R-:W-:Y:S05]  /*01e0*/  BSYNC.RECONVERGENT B0 ;  /* 0x0000000000007941 */ /* 0x000fea0003800200 */
.L_x_0:
[----:B------:R-:W2:Y:S02]  /*01f0*/  LDCU.64 UR6, c[0x0][0x398] ;  /* 0x00007300ff0677ac */ /* 0x000ea40008000a00 */
[----:B--2---:R-:W-:Y:S01]  /*0200*/  UIADD3 UR6, UPT, UPT, -UR7, UR6, URZ ;  /* 0x0000000607067290 */ /* 0x004fe2000fffe1ff */
[----:B------:R-:W-:Y:S05]  /*0210*/  BAR.SYNC.DEFER_BLOCKING 0x0 ;  /* 0x0000000000007b1d */ /* 0x000fea0000010000 */
[----:B------:R-:W-:-:S13]  /*0220*/  ISETP.GT.AND P0, PT, R4, UR6, PT ;  /* 0x0000000604007c0c */ /* 0x000fda000bf04270 */
[----:B------:R-:W-:Y:S05]  /*0230*/  @P0 EXIT ;  /* 0x000000000000094d */ /* 0x000fea0003800000 */
[----:B------:R-:W-:Y:S01]  /*0240*/  UISETP.GE.AND UP0, UPT, UR7, 0x1, UPT ;  /* 0x000000010700788c */ /* 0x000fe2000bf06270 */
[----:B------:R-:W-:-:S08]  /*0250*/  HFMA2 R19, -RZ, RZ, 0, 0 ;  /* 0x00000000ff137431 */ /* 0x000fd000000001ff */
[----:B------:R-:W-:Y:S05]  /*0260*/  BRA.U !UP0, `(.L_x_5) ;  /* 0x0000000908707547 */ /* 0x000fea000b800000 */
[----:B------:R-:W-:Y:S01]  /*0270*/  UISETP.GE.U32.AND UP1, UPT, UR7, 0x10, UPT ;  /* 0x000000100700788c */ /* 0x000fe2000bf26070 */
[----:B------:R-:W-:Y:S01]  /*0280*/  MOV R19, RZ ;  /* 0x000000ff00137202 */ /* 0x000fe20000000f00 */
[----:B------:R-:W-:Y:S01]  /*0290*/  ULOP3.LUT UR9, UR7, 0xf, URZ, 0xc0, !UPT ;  /* 0x0000000f07097892 */ /* 0x000fe2000f8ec0ff */
[----:B-1----:R-:W-:-:S03]  /*02a0*/  MOV R7, RZ ;  /* 0x000000ff00077202 */ /* 0x002fc60000000f00 */
[----:B------:R-:W-:-:S03]  /*02b0*/  UISETP.NE.AND UP0, UPT, UR9, URZ, UPT ;  /* 0x000000ff0900728c */ /* 0x000fc6000bf05270 */
[----:B------:R-:W-:Y:S08]  /*02c0*/  BRA.U !UP1, `(.L_x_6) ;  /* 0x0000000509107547 */ /* 0x000ff0000b800000 */
[----:B------:R-:W1:Y:S01]  /*02d0*/  S2UR UR8, SR_CgaCtaId ;  /* 0x00000000000879c3 */ /* 0x000e620000008800 */
[----:B------:R-:W2:Y:S01]  /*02e0*/  LDCU.64 UR4, c[0x0][0x388] ;  /* 0x00007100ff0477ac */ /* 0x000ea20008000a00 */
[----:B------:R-:W-:Y:S01]  /*02f0*/  MOV R19, RZ ;  /* 0x000000ff00137202 */ /* 0x000fe20000000f00 */
[----:B------:R-:W-:Y:S01]  /*0300*/  UMOV UR6, 0x400 ;  /* 0x0000040000067882 */ /* 0x000fe20000000000 */
[----:B------:R-:W-:-:S06]  /*0310*/  ULOP3.LUT UR10, UR7, 0x7ffffff0, URZ, 0xc0, !UPT ;  /* 0x7ffffff0070a7892 */ /* 0x000fcc000f8ec0ff */
[----:B------:R-:W-:Y:S01]  /*0320*/  MOV R7, UR10 ;  /* 0x0000000a00077c02 */ /* 0x000fe20008000f00 */
[----:B--2---:R-:W-:-:S04]  /*0330*/  UIADD3 UR4, UP1, UPT, UR4, 0x20, URZ ;  /* 0x0000002004047890 */ /* 0x004fc8000ff3e0ff */
[----:B------:R-:W-:Y:S02]  /*0340*/  UIADD3.X UR5, UPT, UPT, URZ, UR5, URZ, UP1, !UPT ;  /* 0x00000005ff057290 */ /* 0x000fe40008ffe4ff */
[----:B-1----:R-:W-:Y:S01]  /*0350*/  ULEA UR6, UR8, UR6, 0x18 ;  /* 0x0000000608067291 */ /* 0x002fe2000f8ec0ff */
[----:B0-----:R-:W-:Y:S01]  /*0360*/  MOV R2, UR4 ;  /* 0x0000000400027c02 */ /* 0x001fe20008000f00 */
[----:B------:R-:W-:Y:S02]  /*0370*/  UIADD3 UR8, UPT, UPT, -UR10, URZ, URZ ;  /* 0x000000ff0a087290 */ /* 0x000fe4000fffe1ff */
[----:B------:R-:W-:Y:S02]  /*0380*/  MOV R3, UR5 ;  /* 0x0000000500037c02 */ /* 0x000fe40008000f00 */
[----:B------:R-:W-:-:S04]  /*0390*/  LEA R5, R0, UR6, 0x2 ;  /* 0x0000000600057c11 */ /* 0x000fc8000f8e10ff */
[----:B------:R-:W-:-:S07]  /*03a0*/  IADD3 R5, PT, PT, R5, 0x20, RZ ;  /* 0x0000002005057810 */ /* 0x000fce0007ffe0ff */
.L_x_7:
[----:B------:R-:W2:Y:S04]  /*03b0*/  LDG.E.CONSTANT R23, desc[UR12][R2.64+-0x20] ;  /* 0xffffe00c02177981 */ /* 0x000ea8000c1e9900 */
[----:B------:R-:W3:Y:S04]  /*03c0*/  LDG.E.CONSTANT R26, desc[UR12][R2.64+-0x1c] ;  /* 0xffffe40c021a7981 */ /* 0x000ee8000c1e9900 */
[----:B------:R-:W4:Y:S04]  /*03d0*/  LDG.E.CONSTANT R21, desc[UR12][R2.64+-0x18] ;  /* 0xffffe80c02157981 */ /* 0x000f28000c1e9900 */
[----:B------:R-:W5:Y:S04]  /*03e0*/  LDG.E.CONSTANT R22, desc[UR12][R2.64+-0x14] ;  /* 0xffffec0c02167981 */ /* 0x000f68000c1e9900 */
        /* <DEDUP_REMOVED lines=11> */
[----:B------:R0:W5:Y:S01]  /*04a0*/  LDG.E.CONSTANT R9, desc[UR12][R2.64+0x1c] ;  /* 0x00001c0c02097981 */ /* 0x000162000c1e9900 */
[----:B------:R-:W-:-:S03]  /*04b0*/  UIADD3 UR8, UPT, UPT, UR8, 0x10, URZ ;  /* 0x0000001008087890 */ /* 0x000fc6000fffe0ff */
[----:B------:R-:W2:Y:S01]  /*04c0*/  LDS R20, [R5+-0x20] ;  /* 0xffffe00005147984 */ /* 0x000ea20000000800 */
[----:B------:R-:W-:-:S03]  /*04d0*/  UISETP.NE.AND UP1, UPT, UR8, URZ, UPT ;  /* 0x000000ff0800728c */ /* 0x000fc6000bf25270 */
[----:B------:R-:W3:Y:S01]  /*04e0*/  LDS R29, [R5+-0x1c] ;  /* 0xffffe400051d7984 */ /* 0x000ee20000000800 */
[----:B0-----:R-:W-:-:S03]  /*04f0*/  IADD3 R2, P0, PT, R2, 0x40, RZ ;  /* 0x0000004002027810 */ /* 0x001fc60007f1e0ff */
[----:B------:R-:W4:Y:S01]  /*0500*/  LDS R24, [R5+-0x18] ;  /* 0xffffe80005187984 */ /* 0x000f220000000800 */
[----:B------:R-:W-:-:S03]  /*0510*/  IADD3.X R3, PT, PT, RZ, R3, RZ, P0, !PT ;  /* 0x00000003ff037210 */ /* 0x000fc600007fe4ff */
[----:B------:R-:W5:Y:S04]  /*0520*/  LDS R27, [R5+-0x14] ;  /* 0xffffec00051b7984 */ /* 0x000f680000000800 */
[----:B------:R-:W0:Y:S01]  /*0530*/  LDS R25, [R5+-0x10] ;  /* 0xfffff00005197984 */ /* 0x000e220000000800 */
[----:B--2---:R-:W-:-:S03]  /*0540*/  FFMA R20, R20, R23, R19 ;  /* 0x0000001714147223 */ /* 0x004fc60000000013 */
[----:B------:R-:W-:Y:S01]  /*0550*/  LDS R19, [R5+-0x8] ;  /* 0xfffff80005137984 */ /* 0x000fe20000000800 */
[----:B---3--:R-:W-:-:S03]  /*0560*/  FFMA R29, R29, R26, R20 ;  /* 0x0000001a1d1d7223 */ /* 0x008fc60000000014 */
[----:B------:R-:W1:Y:S01]  /*0570*/  LDS R20, [R5+-0xc] ;  /* 0xfffff40005147984 */ /* 0x000e620000000800 */
[----:B----4-:R-:W-:-:S03]  /*0580*/  FFMA R24, R24, R21, R29 ;  /* 0x0000001518187223 */ /* 0x010fc6000000001d */
[----:B------:R-:W2:Y:S01]  /*0590*/  LDS R23, [R5+-0x4] ;  /* 0xfffffc0005177984 */ /* 0x000ea20000000800 */
[----:B-----5:R-:W-:-:S03]  /*05a0*/  FFMA R26, R27, R22, R24 ;  /* 0x000000161b1a7223 */ /* 0x020fc60000000018 */
[----:B------:R-:W3:Y:S01]  /*05b0*/  LDS R21, [R5] ;  /* 0x0000000005157984 */ /* 0x000ee20000000800 */
[----:B0-----:R-:W-:-:S03]  /*05c0*/  FFMA R29, R25, R16, R26 ;  /* 0x00000010191d7223 */ /* 0x001fc6000000001a */
[----:B------:R-:W0:Y:S04]  /*05d0*/  LDS R24, [R5+0x4] ;  /* 0x0000040005187984 */ /* 0x000e280000000800 */
[----:B------:R-:W4:Y:S04]  /*05e0*/  LDS R22, [R5+0x8] ;  /* 0x0000080005167984 */ /* 0x000f280000000800 */
[----:B------:R-:W5:Y:S04]  /*05f0*/  LDS R27, [R5+0xc] ;  /* 0x00000c00051b7984 */ /* 0x000f680000000800 */
[----:B------:R-:W5:Y:S04]  /*0600*/  LDS R25, [R5+0x10] ;  /* 0x0000100005197984 */ /* 0x000f680000000800 */
[----:B------:R-:W5:Y:S01]  /*0610*/  LDS R16, [R5+0x14] ;  /* 0x0000140005107984 */ /* 0x000f620000000800 */
[----:B-1----:R-:W-:-:S03]  /*0620*/  FFMA R20, R20, R13, R29 ;  /* 0x0000000d14147223 */ /* 0x002fc6000000001d */
[----:B------:R-:W1:Y:S01]  /*0630*/  LDS R13, [R5+0x18] ;  /* 0x00001800050d7984 */ /* 0x000e620000000800 */
[----:B------:R-:W-:-:S03]  /*0640*/  FFMA R20, R19, R10, R20 ;  /* 0x0000000a13147223 */ /* 0x000fc60000000014 */
[----:B------:R0:W1:Y:S01]  /*0650*/  LDS R10, [R5+0x1c] ;  /* 0x00001c00050a7984 */ /* 0x0000620000000800 */
[----:B--2---:R-:W-:-:S04]  /*0660*/  FFMA R8, R23, R8, R20 ;  /* 0x0000000817087223 */ /* 0x004fc80000000014 */
[----:B---3--:R-:W-:Y:S01]  /*0670*/  FFMA R21, R21, R18, R8 ;  /* 0x0000001215157223 */ /* 0x008fe20000000008 */
[----:B0-----:R-:W-:-:S03]  /*0680*/  IADD3 R5, PT, PT, R5, 0x40, RZ ;  /* 0x0000004005057810 */ /* 0x001fc60007ffe0ff */
[----:B------:R-:W-:-:S04]  /*0690*/  FFMA R17, R24, R17, R21 ;  /* 0x0000001118117223 */ /* 0x000fc80000000015 */
[----:B----4-:R-:W-:-:S04]  /*06a0*/  FFMA R22, R22, R15, R17 ;  /* 0x0000000f16167223 */ /* 0x010fc80000000011 */
[----:B-----5:R-:W-:-:S04]  /*06b0*/  FFMA R14, R27, R14, R22 ;  /* 0x0000000e1b0e7223 */ /* 0x020fc80000000016 */
[----:B------:R-:W-:-:S04]  /*06c0*/  FFMA R25, R25, R12, R14 ;  /* 0x0000000c19197223 */ /* 0x000fc8000000000e */
[----:B------:R-:W-:-:S04]  /*06d0*/  FFMA R16, R16, R11, R25 ;  /* 0x0000000b10107223 */ /* 0x000fc80000000019 */
[----:B-1----:R-:W-:-:S04]  /*06e0*/  FFMA R13, R13, R6, R16 ;  /* 0x000000060d0d7223 */ /* 0x002fc80000000010 */
[----:B------:R-:W-:Y:S01]  /*06f0*/  FFMA R19, R10, R9, R13 ;  /* 0x000000090a137223 */ /* 0x000fe2000000000d */
[----:B------:R-:W-:Y:S06]  /*0700*/  BRA.U UP1, `(.L_x_7) ;  /* 0xfffffffd01287547 */ /* 0x000fec000b83ffff */
.L_x_6:
[----:B------:R-:W-:Y:S05]  /*0710*/  BRA.U !UP0, `(.L_x_5) ;  /* 0x0000000508447547 */ /* 0x000fea000b800000 */
[----:B------:R-:W-:Y:S02]  /*0720*/  UISETP.GE.U32.AND UP0, UPT, UR9, 0x8, UPT ;  /* 0x000000080900788c */ /* 0x000fe4000bf06070 */
[----:B------:R-:W-:-:S04]  /*0730*/  ULOP3.LUT UR6, UR7, 0x7, URZ, 0xc0, !UPT ;  /* 0x0000000707067892 */ /* 0x000fc8000f8ec0ff */
[----:B------:R-:W-:-:S03]  /*0740*/  UISETP.NE.AND UP1, UPT, UR6, URZ, UPT ;  /* 0x000000ff0600728c */ /* 0x000fc6000bf25270 */
[----:B------:R-:W-:Y:S08]  /*0750*/  BRA.U !UP0, `(.L_x_8) ;  /* 0x0000000108807547 */ /* 0x000ff0000b800000 */
[----:B0-----:R-:W0:Y:S02]  /*0760*/  LDC.64 R8, c[0x0][0x388] ;  /* 0x0000e200ff087b82 */ /* 0x001e240000000a00 */
[----:B0-----:R-:W-:-:S05]  /*0770*/  IMAD.WIDE.U32 R8, R7, 0x4, R8 ;  /* 0x0000000407087825 */ /* 0x001fca00078e0008 */
[----:B------:R-:W2:Y:S04]  /*0780*/  LDG.E.CONSTANT R5, desc[UR12][R8.64] ;  /* 0x0000000c08057981 */ /* 0x000ea8000c1e9900 */
[----:B------:R-:W3:Y:S04]  /*0790*/  LDG.E.CONSTANT R11, desc[UR12][R8.64+0x4] ;  /* 0x0000040c080b7981 */ /* 0x000ee8000c1e9900 */
[----:B------:R-:W4:Y:S04]  /*07a0*/  LDG.E.CONSTANT R13, desc[UR12][R8.64+0x8] ;  /* 0x0000080c080d7981 */ /* 0x000f28000c1e9900 */
[----:B------:R-:W5:Y:S04]  /*07b0*/  LDG.E.CONSTANT R15, desc[UR12][R8.64+0xc] ;  /* 0x00000c0c080f7981 */ /* 0x000f68000c1e9900 */
[----:B------:R-:W5:Y:S04]  /*07c0*/  LDG.E.CONSTANT R17, desc[UR12][R8.64+0x10] ;  /* 0x0000100c08117981 */ /* 0x000f68000c1e9900 */
[----:B------:R-:W5:Y:S04]  /*07d0*/  LDG.E.CONSTANT R18, desc[UR12][R8.64+0x14] ;  /* 0x0000140c08127981 */ /* 0x000f68000c1e9900 */
[----:B------:R-:W5:Y:S04]  /*07e0*/  LDG.E.CONSTANT R2, desc[UR12][R8.64+0x18] ;  /* 0x0000180c08027981 */ /* 0x000f68000c1e9900 */
[----:B------:R0:W5:Y:S01]  /*07f0*/  LDG.E.CONSTANT R21, desc[UR12][R8.64+0x1c] ;  /* 0x00001c0c08157981 */ /* 0x000162000c1e9900 */
[----:B------:R-:W1:Y:S01]  /*0800*/  S2UR UR5, SR_CgaCtaId ;  /* 0x00000000000579c3 */ /* 0x000e620000008800 */
[----:B------:R-:W-:Y:S01]  /*0810*/  UMOV UR4, 0x400 ;  /* 0x0000040000047882 */ /* 0x000fe20000000000 */
[----:B------:R-:W-:-:S02]  /*0820*/  IADD3 R3, PT, PT, R7, R0, RZ ;  /* 0x0000000007037210 */ /* 0x000fc40007ffe0ff */
[----:B------:R-:W-:Y:S01]  /*0830*/  IADD3 R7, PT, PT, R7, 0x8, RZ ;  /* 0x0000000807077810 */ /* 0x000fe20007ffe0ff */
[----:B-1----:R-:W-:-:S06]  /*0840*/  ULEA UR4, UR5, UR4, 0x18 ;  /* 0x0000000405047291 */ /* 0x002fcc000f8ec0ff */
[----:B------:R-:W-:-:S05]  /*0850*/  LEA R3, R3, UR4, 0x2 ;  /* 0x0000000403037c11 */ /* 0x000fca000f8e10ff */
[----:B------:R-:W2:Y:S04]  /*0860*/  LDS R6, [R3] ;  /* 0x0000000003067984 */ /* 0x000ea80000000800 */
[----:B------:R-:W3:Y:S04]  /*0870*/  LDS R10, [R3+0x4] ;  /* 0x00000400030a7984 */ /* 0x000ee80000000800 */
[----:B------:R-:W4:Y:S04]  /*0880*/  LDS R12, [R3+0x8] ;  /* 0x00000800030c7984 */ /* 0x000f280000000800 */
[----:B------:R-:W5:Y:S04]  /*0890*/  LDS R14, [R3+0xc] ;  /* 0x00000c00030e7984 */ /* 0x000f680000000800 */
[----:B------:R-:W1:Y:S04]  /*08a0*/  LDS R16, [R3+0x10] ;  /* 0x0000100003107984 */ /* 0x000e680000000800 */
[----:B0-----:R-:W0:Y:S04]  /*08b0*/  LDS R8, [R3+0x14] ;  /* 0x0000140003087984 */ /* 0x001e280000000800 */
[----:B------:R-:W0:Y:S04]  /*08c0*/  LDS R20, [R3+0x18] ;  /* 0x0000180003147984 */ /* 0x000e280000000800 */
[----:B------:R-:W0:Y:S01]  /*08d0*/  LDS R9, [R3+0x1c] ;  /* 0x00001c0003097984 */ /* 0x000e220000000800 */
[----:B--2---:R-:W-:-:S04]  /*08e0*/  FFMA R5, R6, R5, R19 ;  /* 0x0000000506057223 */ /* 0x004fc80000000013 */
[----:B---3--:R-:W-:-:S04]  /*08f0*/  FFMA R5, R10, R11, R5 ;  /* 0x0000000b0a057223 */ /* 0x008fc80000000005 */
[----:B----4-:R-:W-:-:S04]  /*0900*/  FFMA R5, R12, R13, R5 ;  /* 0x0000000d0c057223 */ /* 0x010fc80000000005 */
[----:B-----5:R-:W-:-:S04]  /*0910*/  FFMA R5, R14, R15, R5 ;  /* 0x0000000f0e057223 */ /* 0x020fc80000000005 */
[----:B-1----:R-:W-:-:S04]  /*0920*/  FFMA R5, R16, R17, R5 ;  /* 0x0000001110057223 */ /* 0x002fc80000000005 */
[----:B0-----:R-:W-:-:S04]  /*0930*/  FFMA R5, R8, R18, R5 ;  /* 0x0000001208057223 */ /* 0x001fc80000000005 */
[----:B------:R-:W-:-:S04]  /*0940*/  FFMA R2, R20, R2, R5 ;  /* 0x0000000214027223 */ /* 0x000fc80000000005 */
[----:B------:R-:W-:-:S07]  /*0950*/  FFMA R19, R9, R21, R2 ;  /* 0x0000001509137223 */ /* 0x000fce0000000002 */
.L_x_8:
        /* <DEDUP_REMOVED lines=10> */
[----:B------:R-:W5:Y:S01]  /*0a00*/  LDG.E.CONSTANT R14, desc[UR12][R2.64+0xc] ;  /* 0x00000c0c020e7981 */ /* 0x000f62000c1e9900 */
[----:B------:R-:W0:Y:S01]  /*0a10*/  S2UR UR6, SR_CgaCtaId ;  /* 0x00000000000679c3 */ /* 0x000e220000008800 */
[----:B------:R-:W-:Y:S01]  /*0a20*/  UMOV UR5, 0x400 ;  /* 0x0000040000057882 */ /* 0x000fe20000000000 */
[----:B------:R-:W-:-:S02]  /*0a30*/  IADD3 R5, PT, PT, R7, R0, RZ ;  /* 0x0000000007057210 */ /* 0x000fc40007ffe0ff */
[----:B------:R-:W-:Y:S01]  /*0a40*/  IADD3 R7, PT, PT, R7, 0x4, RZ ;  /* 0x0000000407077810 */ /* 0x000fe20007ffe0ff */
[----:B0-----:R-:W-:-:S06]  /*0a50*/  ULEA UR5, UR6, UR5, 0x18 ;  /* 0x0000000506057291 */ /* 0x001fcc000f8ec0ff */
[----:B------:R-:W-:-:S05]  /*0a60*/  LEA R5, R5, UR5, 0x2 ;  /* 0x0000000505057c11 */ /* 0x000fca000f8e10ff */
[----:B------:R-:W2:Y:S04]  /*0a70*/  LDS R6, [R5] ;  /* 0x0000000005067984 */ /* 0x000ea80000000800 */
[----:B------:R-:W3:Y:S04]  /*0a80*/  LDS R9, [R5+0x4] ;  /* 0x0000040005097984 */ /* 0x000ee80000000800 */
[----:B------:R-:W4:Y:S04]  /*0a90*/  LDS R11, [R5+0x8] ;  /* 0x00000800050b7984 */ /* 0x000f280000000800 */
[----:B------:R-:W5:Y:S01]  /*0aa0*/  LDS R13, [R5+0xc] ;  /* 0x00000c00050d7984 */ /* 0x000f620000000800 */
[----:B--2---:R-:W-:-:S04]  /*0ab0*/  FFMA R6, R6, R8, R19 ;  /* 0x0000000806067223 */ /* 0x004fc80000000013 */
[----:B---3--:R-:W-:-:S04]  /*0ac0*/  FFMA R6, R9, R10, R6 ;  /* 0x0000000a09067223 */ /* 0x008fc80000000006 */
[----:B----4-:R-:W-:-:S04]  /*0ad0*/  FFMA R6, R11, R12, R6 ;  /* 0x0000000c0b067223 */ /* 0x010fc80000000006 */
[----:B-----5:R-:W-:-:S07]  /*0ae0*/  FFMA R19, R13, R14, R6 ;  /* 0x0000000e0d137223 */ /* 0x020fce0000000006 */
.L_x_9:
[----:B------:R-:W-:Y:S05]  /*0af0*/  BRA.U !UP1, `(.L_x_5) ;  /* 0x00000001094c7547 */ /* 0x000fea000b800000 */
[----:B------:R-:W1:Y:S01]  /*0b00*/  S2UR UR6, SR_CgaCtaId ;  /* 0x00000000000679c3 */ /* 0x000e620000008800 */
[----:B------:R-:W-:Y:S01]  /*0b10*/  UMOV UR5, 0x400 ;  /* 0x0000040000057882 */ /* 0x000fe20000000000 */
[----:B------:R-:W-:Y:S01]  /*0b20*/  IADD3 R0, PT, PT, R0, R7, RZ ;  /* 0x0000000700007210 */ /* 0x000fe20007ffe0ff */
[----:B------:R-:W-:-:S05]  /*0b30*/  UIADD3 UR4, UPT, UPT, -UR4, URZ, URZ ;  /* 0x000000ff04047290 */ /* 0x000fca000fffe1ff */
[----:B0-----:R-:W0:Y:S01]  /*0b40*/  LDC.64 R2, c[0x0][0x388] ;  /* 0x0000e200ff027b82 */ /* 0x001e220000000a00 */
[----:B-1----:R-:W-:-:S06]  /*0b50*/  ULEA UR5, UR6, UR5, 0x18 ;  /* 0x0000000506057291 */ /* 0x002fcc000f8ec0ff */
[----:B------:R-:W-:Y:S01]  /*0b60*/  LEA R0, R0, UR5, 0x2 ;  /* 0x0000000500007c11 */ /* 0x000fe2000f8e10ff */
[----:B0-----:R-:W-:-:S03]  /*0b70*/  IMAD.WIDE.U32 R2, R7, 0x4, R2 ;  /* 0x0000000407027825 */ /* 0x001fc600078e0002 */
[----:B------:R-:W-:-:S07]  /*0b80*/  MOV R5, R2 ;  /* 0x0000000200057202 */ /* 0x000fce0000000f00 */
.L_x_10:
[----:B------:R-:W-:Y:S01]  /*0b90*/  MOV R2, R5 ;  /* 0x0000000500027202 */ /* 0x000fe20000000f00 */
[----:B------:R0:W1:Y:S05]  /*0ba0*/  LDS R6, [R0] ;  /* 0x0000000000067984 */ /* 0x00006a0000000800 */
[----:B------:R2:W1:Y:S01]  /*0bb0*/  LDG.E.CONSTANT R2, desc[UR12][R2.64] ;  /* 0x0000000c02027981 */ /* 0x000462000c1e9900 */
[----:B------:R-:W-:Y:S01]  /*0bc0*/  UIADD3 UR4, UPT, UPT, UR4, 0x1, URZ ;  /* 0x0000000104047890 */ /* 0x000fe2000fffe0ff */
[----:B------:R-:W-:Y:S02]  /*0bd0*/  IADD3 R5, P0, PT, R5, 0x4, RZ ;  /* 0x0000000405057810 */ /* 0x000fe40007f1e0ff */
[----:B0-----:R-:W-:Y:S01]  /*0be0*/  IADD3 R0, PT, PT, R0, 0x4, RZ ;  /* 0x0000000400007810 */ /* 0x001fe20007ffe0ff */
[----:B------:R-:W-:Y:S01]  /*0bf0*/  UISETP.NE.AND UP0, UPT, UR4, URZ, UPT ;  /* 0x000000ff0400728c */ /* 0x000fe2000bf05270 */
[----:B--2---:R-:W-:Y:S01]  /*0c00*/  IADD3.X R3, PT, PT, RZ, R3, RZ, P0, !PT ;  /* 0x00000003ff037210 */ /* 0x004fe200007fe4ff */
[----:B-1----:R-:W-:-:S07]  /*0c10*/  FFMA R19, R6, R2, R19 ;  /* 0x0000000206137223 */ /* 0x002fce0000000013 */
[----:B------:R-:W-:Y:S05]  /*0c20*/  BRA.U UP0, `(.L_x_10) ;  /* 0xfffffffd00d87547 */ /* 0x000fea000b83ffff */
.L_x_5:
[----:B0-----:R-:W0:Y:S02]  /*0c30*/  LDC.64 R2, c[0x0][0x390] ;  /* 0x0000e400ff027b82 */ /* 0x001e240000000a00 */
[----:B0-----:R-:W-:-:S05]  /*0c40*/  IMAD.WIDE R4, R4, 0x4, R2 ;  /* 0x0000000404047825 */ /* 0x001fca00078e0202 */
[----:B------:R-:W-:Y:S01]  /*0c50*/  STG.E desc[UR12][R4.64], R19 ;  /* 0x0000001304007986 */ /* 0x000fe2000c10190c */
[----:B------:R-:W-:Y:S05]  /*0c60*/  EXIT ;  /* 0x000000000000794d */ /* 0x000fea0003800000 */
.L_x_11:
[----:B------:R-:W-:-:S00]  /*0c70*/  BRA `(.L_x_11) ;  /* 0xfffffffc00fc7947 */ /* 0x000fc0000383ffff */
[----:B------:R-:W-:-:S00]  /*0c80*/  NOP ;  /* 0x0000000000007918 */ /* 0x000fc00000000000 */
[----:B------:R-:W-:-:S00]  /*0c90*/  NOP ;  /* 0x0000000000007918 */ /* 0x000fc00000000000 */
[----:B------:R-:W-:-:S00]  /*0ca0*/  NOP ;  /* 0x0000000000007918 */ /* 0x000fc00000000000 */
[----:B------:R-:W-:-:S00]  /*0cb0*/  NOP ;  /* 0x0000000000007918 */ /* 0x000fc00000000000 */
[----:B------:R-:W-:-:S00]  /*0cc0*/  NOP ;  /* 0x0000000000007918 */ /* 0x000fc00000000000 */
[----:B------:R-:W-:-:S00]  /*0cd0*/  NOP ;  /* 0x0000000000007918 */ /* 0x000fc00000000000 */
[----:B------:R-:W-:-:S00]  /*0ce0*/  NOP ;  /* 0x0000000000007918 */ /* 0x000fc00000000000 */
[----:B------:R-:W-:-:S00]  /*0cf0*/  NOP ;  /* 0x0000000000007918 */ /* 0x000fc00000000000 */
.L_x_12:


//--------------------- .nv.shared._Z21convolution_1d_kernelPKfS0_Pfii --------------------------
	.section	.nv.shared._Z21convolution_1d_kernelPKfS0_Pfii,"aw",@nobits
	.sectionflags	@""
	.align	16
	.zero		1024


//--------------------- .nv.shared.reserved.0     --------------------------
	.section	.nv.shared.reserved.0,"aw",@nobits
	.weak		__nv_reservedSMEM_offset_0_alias
	.size		__nv_reservedSMEM_offset_0_alias, 0, 64
	.other		__nv_reservedSMEM_offset_0_alias,@"STO_CUDA_RESERVED_SHARED STV_DEFAULT"
__nv_reservedSMEM_offset_0_alias:
	.zero		0
	.zero		64


//--------------------- .nv.constant0._Z21convolution_1d_kernelPKfS0_Pfii --------------------------
	.section	.nv.constant0._Z21convolution_1d_kernelPKfS0_Pfii,"a",@progbits
	.sectionflags	@""
	.align	4
.nv.constant0._Z21convolution_1d_kernelPKfS0_Pfii:
	.zero		928


//--------------------- SYMBOLS --------------------------

	.type		.nv.reservedSmem.offset0,@object
	.size		.nv.reservedSmem.offset0,0x4
	.type		.nv.reservedSmem.cap,@object
	.size		.nv.reservedSmem.cap,0x4
